//
// Generated by NVIDIA NVVM Compiler
//
// Compiler Build ID: CL-36424714
// Cuda compilation tools, release 13.0, V13.0.88
// Based on NVVM 20.0.0
//

.version 9.0
.target sm_100
.address_size 64

	// .globl	_Z17histograma_kernelPiS_iiii

.visible .entry _Z17histograma_kernelPiS_iiii(
	.param .u64 .ptr .align 1 _Z17histograma_kernelPiS_iiii_param_0,
	.param .u64 .ptr .align 1 _Z17histograma_kernelPiS_iiii_param_1,
	.param .u32 _Z17histograma_kernelPiS_iiii_param_2,
	.param .u32 _Z17histograma_kernelPiS_iiii_param_3,
	.param .u32 _Z17histograma_kernelPiS_iiii_param_4,
	.param .u32 _Z17histograma_kernelPiS_iiii_param_5
)
{
	.reg .pred 	%p<3>;
	.reg .b32 	%r<14>;
	.reg .b64 	%rd<11>;

	ld.param.u64 	%rd2, [_Z17histograma_kernelPiS_iiii_param_0];
	ld.param.u64 	%rd3, [_Z17histograma_kernelPiS_iiii_param_1];
	ld.param.u32 	%r6, [_Z17histograma_kernelPiS_iiii_param_2];
	ld.param.u32 	%r3, [_Z17histograma_kernelPiS_iiii_param_3];
	ld.param.u32 	%r4, [_Z17histograma_kernelPiS_iiii_param_4];
	ld.param.u32 	%r5, [_Z17histograma_kernelPiS_iiii_param_5];
	cvta.to.global.u64 	%rd1, %rd3;
	mov.u32 	%r7, %ctaid.x;
	mov.u32 	%r8, %ntid.x;
	mov.u32 	%r9, %tid.x;
	mad.lo.s32 	%r1, %r7, %r8, %r9;
	setp.ge.s32 	%p1, %r1, %r6;
	@%p1 bra 	$L__BB0_4;
	cvta.to.global.u64 	%rd4, %rd2;
	mul.wide.s32 	%rd5, %r1, 4;
	add.s64 	%rd6, %rd4, %rd5;
	ld.global.u32 	%r10, [%rd6];
	sub.s32 	%r11, %r10, %r4;
	div.s32 	%r2, %r11, %r5;
	setp.ge.s32 	%p2, %r2, %r3;
	@%p2 bra 	$L__BB0_3;
	mul.wide.s32 	%rd9, %r2, 4;
	add.s64 	%rd10, %rd1, %rd9;
	atom.global.add.u32 	%r13, [%rd10], 1;
	bra.uni 	$L__BB0_4;
$L__BB0_3:
	mul.wide.s32 	%rd7, %r2, 4;
	add.s64 	%rd8, %rd1, %rd7;
	atom.global.add.u32 	%r12, [%rd8+-4], 1;
$L__BB0_4:
	ret;

}


// ===== COMPILED SASS (sm_100) =====

	.target	sm_100

	.elftype	@"ET_EXEC"


//--------------------- .note.nv.tkinfo           --------------------------
	.section	.note.nv.tkinfo,"",@"SHT_NOTE"
	.sectionflags	@"SHF_NOTE_NV_TKINFO"
	.tkinfo
        /*0018*/ 	.word	0x00000002
        /*0030*/ 	.string	""
        /*0030*/ 	.string	"ptxas"
        /*0030*/ 	.string	"Cuda compilation tools, release 13.0, V13.0.88"
        /*0030*/ 	.string	"Build cuda_13.0.r13.0/compiler.36424714_0"
        /*0030*/ 	.string	"-arch sm_100 -m 64 "



//--------------------- .note.nv.cuinfo           --------------------------
	.section	.note.nv.cuinfo,"",@"SHT_NOTE"
	.sectionflags	@"SHF_NOTE_NV_CUINFO"
        /*0018*/ 	.short	0x0002
        /*001a*/ 	.short	0x0064
        /*001c*/ 	.short	0x0082
	.zero		2


//--------------------- .nv.info                  --------------------------
	.section	.nv.info,"",@"SHT_CUDA_INFO"
	.align	4


	//----- nvinfo : EIATTR_REGCOUNT
	.align		4
        /*0000*/ 	.byte	0x04, 0x2f
        /*0002*/ 	.short	(.L_1 - .L_0)
	.align		4
.L_0:
        /*0004*/ 	.word	index@(_Z17histograma_kernelPiS_iiii)
        /*0008*/ 	.word	0x0000000c


	//----- nvinfo : EIATTR_FRAME_SIZE
	.align		4
.L_1:
        /*000c*/ 	.byte	0x04, 0x11
        /*000e*/ 	.short	(.L_3 - .L_2)
	.align		4
.L_2:
        /*0010*/ 	.word	index@(_Z17histograma_kernelPiS_iiii)
        /*0014*/ 	.word	0x00000000


	//----- nvinfo : EIATTR_MIN_STACK_SIZE
	.align		4
.L_3:
        /*0018*/ 	.byte	0x04, 0x12
        /*001a*/ 	.short	(.L_5 - .L_4)
	.align		4
.L_4:
        /*001c*/ 	.word	index@(_Z17histograma_kernelPiS_iiii)
        /*0020*/ 	.word	0x00000000
.L_5:


//--------------------- .nv.compat                --------------------------
	.section	.nv.compat,"",@"SHT_CUDA_COMPAT_INFO"
	.align	4
        /*0000*/ 	.byte	0x02, 0x09, 0x00, 0x00, 0x02, 0x02, 0x01, 0x00, 0x02, 0x05, 0x05, 0x00, 0x03, 0x07, 0x01, 0x01
        /*0010*/ 	.byte	0x02, 0x03, 0x00, 0x00, 0x02, 0x06, 0x01, 0x00, 0x04, 0x0b, 0x08, 0x00, 0x09, 0x00, 0x00, 0x00
        /*0020*/ 	.byte	0x00, 0x00, 0x00, 0x00


//--------------------- .nv.info._Z17histograma_kernelPiS_iiii --------------------------
	.section	.nv.info._Z17histograma_kernelPiS_iiii,"",@"SHT_CUDA_INFO"
	.sectionflags	@""
	.align	4


	//----- nvinfo : EIATTR_CUDA_API_VERSION
	.align		4
        /*0000*/ 	.byte	0x04, 0x37
        /*0002*/ 	.short	(.L_7 - .L_6)
.L_6:
        /*0004*/ 	.word	0x00000082


	//----- nvinfo : EIATTR_KPARAM_INFO
	.align		4
.L_7:
        /*0008*/ 	.byte	0x04, 0x17
        /*000a*/ 	.short	(.L_9 - .L_8)
.L_8:
        /*000c*/ 	.word	0x00000000
        /*0010*/ 	.short	0x0005
        /*0012*/ 	.short	0x001c
        /*0014*/ 	.byte	0x00, 0xf0, 0x11, 0x00


	//----- nvinfo : EIATTR_KPARAM_INFO
	.align		4
.L_9:
        /*0018*/ 	.byte	0x04, 0x17
        /*001a*/ 	.short	(.L_11 - .L_10)
.L_10:
        /*001c*/ 	.word	0x00000000
        /*0020*/ 	.short	0x0004
        /*0022*/ 	.short	0x0018
        /*0024*/ 	.byte	0x00, 0xf0, 0x11, 0x00


	//----- nvinfo : EIATTR_KPARAM_INFO
	.align		4
.L_11:
        /*0028*/ 	.byte	0x04, 0x17
        /*002a*/ 	.short	(.L_13 - .L_12)
.L_12:
        /*002c*/ 	.word	0x00000000
        /*0030*/ 	.short	0x0003
        /*0032*/ 	.short	0x0014
        /*0034*/ 	.byte	0x00, 0xf0, 0x11, 0x00


	//----- nvinfo : EIATTR_KPARAM_INFO
	.align		4
.L_13:
        /*0038*/ 	.byte	0x04, 0x17
        /*003a*/ 	.short	(.L_15 - .L_14)
.L_14:
        /*003c*/ 	.word	0x00000000
        /*0040*/ 	.short	0x0002
        /*0042*/ 	.short	0x0010
        /*0044*/ 	.byte	0x00, 0xf0, 0x11, 0x00


	//----- nvinfo : EIATTR_KPARAM_INFO
	.align		4
.L_15:
        /*0048*/ 	.byte	0x04, 0x17
        /*004a*/ 	.short	(.L_17 - .L_16)
.L_16:
        /*004c*/ 	.word	0x00000000
        /*0050*/ 	.short	0x0001
        /*0052*/ 	.short	0x0008
        /*0054*/ 	.byte	0x00, 0xf5, 0x21, 0x00


	//----- nvinfo : EIATTR_KPARAM_INFO
	.align		4
.L_17:
        /*0058*/ 	.byte	0x04, 0x17
        /*005a*/ 	.short	(.L_19 - .L_18)
.L_18:
        /*005c*/ 	.word	0x00000000
        /*0060*/ 	.short	0x0000
        /*0062*/ 	.short	0x0000
        /*0064*/ 	.byte	0x00, 0xf5, 0x21, 0x00


	//----- nvinfo : EIATTR_SPARSE_MMA_MASK
	.align		4
.L_19:
        /*0068*/ 	.byte	0x03, 0x50
        /*006a*/ 	.short	0x0000


	//----- nvinfo : EIATTR_MAXREG_COUNT
	.align		4
        /*006c*/ 	.byte	0x03, 0x1b
        /*006e*/ 	.short	0x00ff


	//----- nvinfo : EIATTR_MERCURY_ISA_VERSION
	.align		4
        /*0070*/ 	.byte	0x03, 0x5f
        /*0072*/ 	.short	0x0101


	//----- nvinfo : EIATTR_VRC_CTA_INIT_COUNT
	.align		4
        /*0074*/ 	.byte	0x02, 0x4a
	.zero		1
	.zero		1


	//----- nvinfo : EIATTR_EXIT_INSTR_OFFSETS
	.align		4
        /*0078*/ 	.byte	0x04, 0x1c
        /*007a*/ 	.short	(.L_21 - .L_20)


	//   ....[0]....
.L_20:
        /*007c*/ 	.word	0x00000070


	//   ....[1]....
        /*0080*/ 	.word	0x000002c0


	//   ....[2]....
        /*0084*/ 	.word	0x00000310


	//----- nvinfo : EIATTR_CRS_STACK_SIZE
	.align		4
.L_21:
        /*0088*/ 	.byte	0x04, 0x1e
        /*008a*/ 	.short	(.L_23 - .L_22)
.L_22:
        /*008c*/ 	.word	0x00000000


	//----- nvinfo : EIATTR_CBANK_PARAM_SIZE
	.align		4
.L_23:
        /*0090*/ 	.byte	0x03, 0x19
        /*0092*/ 	.short	0x0020


	//----- nvinfo : EIATTR_PARAM_CBANK
	.align		4
        /*0094*/ 	.byte	0x04, 0x0a
        /*0096*/ 	.short	(.L_25 - .L_24)
	.align		4
.L_24:
        /*0098*/ 	.word	index@(.nv.constant0._Z17histograma_kernelPiS_iiii)
        /*009c*/ 	.short	0x0380
        /*009e*/ 	.short	0x0020


	//----- nvinfo : EIATTR_SW_WAR
	.align		4
.L_25:
        /*00a0*/ 	.byte	0x04, 0x36
        /*00a2*/ 	.short	(.L_27 - .L_26)
.L_26:
        /*00a4*/ 	.word	0x00000008
.L_27:


//--------------------- .nv.callgraph             --------------------------
	.section	.nv.callgraph,"",@"SHT_CUDA_CALLGRAPH"
	.align	4
	.sectionentsize	8
	.align		4
        /*0000*/ 	.word	0x00000000
	.align		4
        /*0004*/ 	.word	0xffffffff
	.align		4
        /*0008*/ 	.word	0x00000000
	.align		4
        /*000c*/ 	.word	0xfffffffe
	.align		4
        /*0010*/ 	.word	0x00000000
	.align		4
        /*0014*/ 	.word	0xfffffffd
	.align		4
        /*0018*/ 	.word	0x00000000
	.align		4
        /*001c*/ 	.word	0xfffffffc


//--------------------- .text._Z17histograma_kernelPiS_iiii --------------------------
	.section	.text._Z17histograma_kernelPiS_iiii,"ax",@progbits
	.align	128
        .global         _Z17histograma_kernelPiS_iiii
        .type           _Z17histograma_kernelPiS_iiii,@function
        .size           _Z17histograma_kernelPiS_iiii,(.L_x_2 - _Z17histograma_kernelPiS_iiii)
        .other          _Z17histograma_kernelPiS_iiii,@"STO_CUDA_ENTRY STV_DEFAULT"
_Z17histograma_kernelPiS_iiii:
.text._Z17histograma_kernelPiS_iiii:
[----:B------:R-:W-:Y:S01]  /*0000*/  LDC R1, c[0x0][0x37c] ;  /* 0x0000df00ff017b82 */ /* 0x000fe20000000800 */
[----:B------:R-:W0:Y:S07]  /*0010*/  S2R R0, SR_TID.X ;  /* 0x0000000000007919 */ /* 0x000e2e0000002100 */
[----:B------:R-:W0:Y:S01]  /*0020*/  S2UR UR4, SR_CTAID.X ;  /* 0x00000000000479c3 */ /* 0x000e220000002500 */
[----:B------:R-:W1:Y:S07]  /*0030*/  LDCU UR5, c[0x0][0x390] ;  /* 0x00007200ff0577ac */ /* 0x000e6e0008000800 */
[----:B------:R-:W0:Y:S02]  /*0040*/  LDC R3, c[0x0][0x360] ;  /* 0x0000d800ff037b82 */ /* 0x000e240000000800 */
[----:B0-----:R-:W-:-:S05]  /*0050*/  IMAD R3, R3, UR4, R0 ;  /* 0x0000000403037c24 */ /* 0x001fca000f8e0200 */
[----:B-1----:R-:W-:-:S13]  /*0060*/  ISETP.GE.AND P0, PT, R3, UR5, PT ;  /* 0x0000000503007c0c */ /* 0x002fda000bf06270 */
[----:B------:R-:W-:Y:S05]  /*0070*/  @P0 EXIT ;  /* 0x000000000000094d */ /* 0x000fea0003800000 */
[----:B------:R-:W0:Y:S01]  /*0080*/  LDC.64 R4, c[0x0][0x380] ;  /* 0x0000e000ff047b82 */ /* 0x000e220000000a00 */
[----:B------:R-:W1:Y:S01]  /*0090*/  LDCU.64 UR4, c[0x0][0x358] ;  /* 0x00006b00ff0477ac */ /* 0x000e620008000a00 */
[----:B------:R-:W2:Y:S01]  /*00a0*/  LDCU UR6, c[0x0][0x394] ;  /* 0x00007280ff0677ac */ /* 0x000ea20008000800 */
[----:B0-----:R-:W-:-:S05]  /*00b0*/  IMAD.WIDE R4, R3, 0x4, R4 ;  /* 0x0000000403047825 */ /* 0x001fca00078e0204 */
[----:B------:R-:W0:Y:S01]  /*00c0*/  LDC.64 R2, c[0x0][0x398] ;  /* 0x0000e600ff027b82 */ /* 0x000e220000000a00 */
[----:B-1----:R-:W3:Y:S01]  /*00d0*/  LDG.E R5, desc[UR4][R4.64] ;  /* 0x0000000404057981 */ /* 0x002ee2000c1e1900 */
[----:B0-----:R-:W-:-:S04]  /*00e0*/  IABS R9, R3 ;  /* 0x0000000300097213 */ /* 0x001fc80000000000 */
[----:B------:R-:W0:Y:S08]  /*00f0*/  I2F.RP R0, R9 ;  /* 0x0000000900007306 */ /* 0x000e300000209400 */
[----:B0-----:R-:W0:Y:S02]  /*0100*/  MUFU.RCP R0, R0 ;  /* 0x0000000000007308 */ /* 0x001e240000001000 */
[----:B0-----:R-:W-:-:S06]  /*0110*/  VIADD R6, R0, 0xffffffe ;  /* 0x0ffffffe00067836 */ /* 0x001fcc0000000000 */
[----:B------:R0:W1:Y:S02]  /*0120*/  F2I.FTZ.U32.TRUNC.NTZ R7, R6 ;  /* 0x0000000600077305 */ /* 0x000064000021f000 */
[----:B0-----:R-:W-:Y:S01]  /*0130*/  HFMA2 R6, -RZ, RZ, 0, 0 ;  /* 0x00000000ff067431 */ /* 0x001fe200000001ff */
[----:B-1----:R-:W-:Y:S01]  /*0140*/  IADD3 R8, PT, PT, RZ, -R7, RZ ;  /* 0x80000007ff087210 */ /* 0x002fe20007ffe0ff */
[----:B---3--:R-:W-:-:S04]  /*0150*/  IMAD.IADD R2, R5, 0x1, -R2 ;  /* 0x0000000105027824 */ /* 0x008fc800078e0a02 */
[----:B------:R-:W-:Y:S01]  /*0160*/  IMAD R5, R8, R9, RZ ;  /* 0x0000000908057224 */ /* 0x000fe200078e02ff */
[----:B------:R-:W-:-:S03]  /*0170*/  IABS R4, R2 ;  /* 0x0000000200047213 */ /* 0x000fc60000000000 */
[----:B------:R-:W-:Y:S01]  /*0180*/  IMAD.HI.U32 R7, R7, R5, R6 ;  /* 0x0000000507077227 */ /* 0x000fe200078e0006 */
[----:B------:R-:W-:-:S04]  /*0190*/  LOP3.LUT R2, R2, R3, RZ, 0x3c, !PT ;  /* 0x0000000302027212 */ /* 0x000fc800078e3cff */
[----:B------:R-:W-:Y:S01]  /*01a0*/  ISETP.GE.AND P1, PT, R2, RZ, PT ;  /* 0x000000ff0200720c */ /* 0x000fe20003f26270 */
[----:B------:R-:W-:-:S04]  /*01b0*/  IMAD.HI.U32 R7, R7, R4, RZ ;  /* 0x0000000407077227 */ /* 0x000fc800078e00ff */
[----:B------:R-:W-:-:S04]  /*01c0*/  IMAD.MOV R0, RZ, RZ, -R7 ;  /* 0x000000ffff007224 */ /* 0x000fc800078e0a07 */
[----:B------:R-:W-:-:S05]  /*01d0*/  IMAD R0, R9, R0, R4 ;  /* 0x0000000009007224 */ /* 0x000fca00078e0204 */
[----:B------:R-:W-:-:S13]  /*01e0*/  ISETP.GT.U32.AND P2, PT, R9, R0, PT ;  /* 0x000000000900720c */ /* 0x000fda0003f44070 */
[-C--:B------:R-:W-:Y:S01]  /*01f0*/  @!P2 IADD3 R0, PT, PT, R0, -R9.reuse, RZ ;  /* 0x800000090000a210 */ /* 0x080fe20007ffe0ff */
[----:B------:R-:W-:Y:S01]  /*0200*/  @!P2 VIADD R7, R7, 0x1 ;  /* 0x000000010707a836 */ /* 0x000fe20000000000 */
[----:B------:R-:W-:Y:S02]  /*0210*/  ISETP.NE.AND P2, PT, R3, RZ, PT ;  /* 0x000000ff0300720c */ /* 0x000fe40003f45270 */
[----:B------:R-:W-:-:S13]  /*0220*/  ISETP.GE.U32.AND P0, PT, R0, R9, PT ;  /* 0x000000090000720c */ /* 0x000fda0003f06070 */
[----:B------:R-:W-:-:S05]  /*0230*/  @P0 IADD3 R7, PT, PT, R7, 0x1, RZ ;  /* 0x0000000107070810 */ /* 0x000fca0007ffe0ff */
[----:B------:R-:W-:Y:S01]  /*0240*/  @!P1 IMAD.MOV R7, RZ, RZ, -R7 ;  /* 0x000000ffff079224 */ /* 0x000fe200078e0a07 */
[----:B------:R-:W-:-:S04]  /*0250*/  @!P2 LOP3.LUT R7, RZ, R3, RZ, 0x33, !PT ;  /* 0x00000003ff07a212 */ /* 0x000fc800078e33ff */
[----:B--2---:R-:W-:-:S13]  /*0260*/  ISETP.GE.AND P0, PT, R7, UR6, PT ;  /* 0x0000000607007c0c */ /* 0x004fda000bf06270 */
[----:B------:R-:W-:Y:S05]  /*0270*/  @P0 BRA `(.L_x_0) ;  /* 0x0000000000140947 */ /* 0x000fea0003800000 */
[----:B------:R-:W0:Y:S01]  /*0280*/  LDC.64 R2, c[0x0][0x388] ;  /* 0x0000e200ff027b82 */ /* 0x000e220000000a00 */
[----:B------:R-:W-:Y:S01]  /*0290*/  MOV R5, 0x1 ;  /* 0x0000000100057802 */ /* 0x000fe20000000f00 */
[----:B0-----:R-:W-:-:S05]  /*02a0*/  IMAD.WIDE R2, R7, 0x4, R2 ;  /* 0x0000000407027825 */ /* 0x001fca00078e0202 */
[----:B------:R-:W-:Y:S01]  /*02b0*/  REDG.E.ADD.STRONG.GPU desc[UR4][R2.64], R5 ;  /* 0x000000050200798e */ /* 0x000fe2000c12e104 */
[----:B------:R-:W-:Y:S05]  /*02c0*/  EXIT ;  /* 0x000000000000794d */ /* 0x000fea0003800000 */
.L_x_0:
[----:B------:R-:W0:Y:S01]  /*02d0*/  LDC.64 R2, c[0x0][0x388] ;  /* 0x0000e200ff027b82 */ /* 0x000e220000000a00 */
[----:B------:R-:W-:Y:S02]  /*02e0*/  IMAD.MOV.U32 R5, RZ, RZ, 0x1 ;  /* 0x00000001ff057424 */ /* 0x000fe400078e00ff */
[----:B0-----:R-:W-:-:S05]  /*02f0*/  IMAD.WIDE R2, R7, 0x4, R2 ;  /* 0x0000000407027825 */ /* 0x001fca00078e0202 */
[----:B------:R-:W-:Y:S01]  /*0300*/  REDG.E.ADD.STRONG.GPU desc[UR4][R2.64+-0x4], R5 ;  /* 0xfffffc050200798e */ /* 0x000fe2000c12e104 */
[----:B------:R-:W-:Y:S05]  /*0310*/  EXIT ;  /* 0x000000000000794d */ /* 0x000fea0003800000 */
.L_x_1:
[----:B------:R-:W-:-:S00]  /*0320*/  BRA `(.L_x_1) ;  /* 0xfffffffc00fc7947 */ /* 0x000fc0000383ffff */
[----:B------:R-:W-:-:S00]  /*0330*/  NOP ;  /* 0x0000000000007918 */ /* 0x000fc00000000000 */
        /* <DEDUP_REMOVED lines=12> */
.L_x_2:


//--------------------- .nv.shared.reserved.0     --------------------------
	.section	.nv.shared.reserved.0,"aw",@nobits
	.weak		__nv_reservedSMEM_offset_0_alias
	.size		__nv_reservedSMEM_offset_0_alias, 0, 64
	.other		__nv_reservedSMEM_offset_0_alias,@"STO_CUDA_RESERVED_SHARED STV_DEFAULT"
__nv_reservedSMEM_offset_0_alias:
	.zero		0
	.zero		64


//--------------------- .nv.constant0._Z17histograma_kernelPiS_iiii --------------------------
	.section	.nv.constant0._Z17histograma_kernelPiS_iiii,"a",@progbits
	.sectionflags	@""
	.align	4
.nv.constant0._Z17histograma_kernelPiS_iiii:
	.zero		928


//--------------------- SYMBOLS --------------------------

	.type		.nv.reservedSmem.offset0,@object
	.size		.nv.reservedSmem.offset0,0x4
